	.headerflags	@"EF_CUDA_TEXMODE_UNIFIED EF_CUDA_64BIT_ADDRESS EF_CUDA_ACCELERATORS EF_CUDA_SM90 EF_CUDA_VIRTUAL_SM(EF_CUDA_SM90)"
	.elftype	@"ET_EXEC"


//--------------------- .nv.info                  --------------------------
	.section	.nv.info,"",@"SHT_CUDA_INFO"
	.align	4


	//----- nvinfo : EIATTR_REGCOUNT
	.align		4
        /*0000*/ 	.byte	0x04, 0x2f
        /*0002*/ 	.short	(.L_1 - .L_0)
	.align		4
.L_0:
        /*0004*/ 	.word	index@(triton_poi_fused_add_10)
        /*0008*/ 	.word	0x00000012


	//----- nvinfo : EIATTR_MIN_STACK_SIZE
	.align		4
.L_1:
        /*000c*/ 	.byte	0x04, 0x12
        /*000e*/ 	.short	(.L_3 - .L_2)
	.align		4
.L_2:
        /*0010*/ 	.word	index@(triton_poi_fused_add_10)
        /*0014*/ 	.word	0x00000000


	//----- nvinfo : EIATTR_FRAME_SIZE
	.align		4
.L_3:
        /*0018*/ 	.byte	0x04, 0x11
        /*001a*/ 	.short	(.L_5 - .L_4)
	.align		4
.L_4:
        /*001c*/ 	.word	index@(triton_poi_fused_add_10)
        /*0020*/ 	.word	0x00000000


	//----- nvinfo : EIATTR_MIN_STACK_SIZE
	.align		4
.L_5:
        /*0024*/ 	.byte	0x04, 0x12
        /*0026*/ 	.short	(.L_7 - .L_6)
	.align		4
.L_6:
        /*0028*/ 	.word	index@(triton_poi_fused_add_10)
        /*002c*/ 	.word	0x00000000
.L_7:


//--------------------- .nv.info.triton_poi_fused_add_10 --------------------------
	.section	.nv.info.triton_poi_fused_add_10,"",@"SHT_CUDA_INFO"
	.sectionflags	@""
	.align	4


	//----- nvinfo : EIATTR_CUDA_API_VERSION
	.align		4
        /*0000*/ 	.byte	0x04, 0x37
        /*0002*/ 	.short	(.L_9 - .L_8)
.L_8:
        /*0004*/ 	.word	0x0000007c


	//----- nvinfo : EIATTR_KPARAM_INFO
	.align		4
.L_9:
        /*0008*/ 	.byte	0x04, 0x17
        /*000a*/ 	.short	(.L_11 - .L_10)
.L_10:
        /*000c*/ 	.word	0x00000000
        /*0010*/ 	.short	0x0003
        /*0012*/ 	.short	0x0018
        /*0014*/ 	.byte	0x00, 0xf0, 0x11, 0x00


	//----- nvinfo : EIATTR_KPARAM_INFO
	.align		4
.L_11:
        /*0018*/ 	.byte	0x04, 0x17
        /*001a*/ 	.short	(.L_13 - .L_12)
.L_12:
        /*001c*/ 	.word	0x00000000
        /*0020*/ 	.short	0x0002
        /*0022*/ 	.short	0x0010
        /*0024*/ 	.byte	0x00, 0xf4, 0x21, 0x00


	//----- nvinfo : EIATTR_KPARAM_INFO
	.align		4
.L_13:
        /*0028*/ 	.byte	0x04, 0x17
        /*002a*/ 	.short	(.L_15 - .L_14)
.L_14:
        /*002c*/ 	.word	0x00000000
        /*0030*/ 	.short	0x0001
        /*0032*/ 	.short	0x0008
        /*0034*/ 	.byte	0x00, 0xf4, 0x21, 0x00


	//----- nvinfo : EIATTR_KPARAM_INFO
	.align		4
.L_15:
        /*0038*/ 	.byte	0x04, 0x17
        /*003a*/ 	.short	(.L_17 - .L_16)
.L_16:
        /*003c*/ 	.word	0x00000000
        /*0040*/ 	.short	0x0000
        /*0042*/ 	.short	0x0000
        /*0044*/ 	.byte	0x00, 0xf4, 0x21, 0x00


	//----- nvinfo : EIATTR_SPARSE_MMA_MASK
	.align		4
.L_17:
        /*0048*/ 	.byte	0x03, 0x50
        /*004a*/ 	.short	0x0000


	//----- nvinfo : EIATTR_MAXREG_COUNT
	.align		4
        /*004c*/ 	.byte	0x03, 0x1b
        /*004e*/ 	.short	0x00ff


	//----- nvinfo : EIATTR_EXIT_INSTR_OFFSETS
	.align		4
        /*0050*/ 	.byte	0x04, 0x1c
        /*0052*/ 	.short	(.L_19 - .L_18)


	//   ....[0]....
.L_18:
        /*0054*/ 	.word	0x000001d0


	//   ....[1]....
        /*0058*/ 	.word	0x000001f0


	//----- nvinfo : EIATTR_REQNTID
	.align		4
.L_19:
        /*005c*/ 	.byte	0x04, 0x10
        /*005e*/ 	.short	(.L_21 - .L_20)
.L_20:
        /*0060*/ 	.word	0x00000020
        /*0064*/ 	.word	0x00000001
        /*0068*/ 	.word	0x00000001


	//----- nvinfo : EIATTR_CBANK_PARAM_SIZE
	.align		4
.L_21:
        /*006c*/ 	.byte	0x03, 0x19
        /*006e*/ 	.short	0x001c


	//----- nvinfo : EIATTR_PARAM_CBANK
	.align		4
        /*0070*/ 	.byte	0x04, 0x0a
        /*0072*/ 	.short	(.L_23 - .L_22)
	.align		4
.L_22:
        /*0074*/ 	.word	index@(.nv.constant0.triton_poi_fused_add_10)
        /*0078*/ 	.short	0x0210
        /*007a*/ 	.short	0x001c


	//----- nvinfo : EIATTR_SW_WAR
	.align		4
.L_23:
        /*007c*/ 	.byte	0x04, 0x36
        /*007e*/ 	.short	(.L_25 - .L_24)
.L_24:
        /*0080*/ 	.word	0x00000008
.L_25:


//--------------------- .nv.callgraph             --------------------------
	.section	.nv.callgraph,"",@"SHT_CUDA_CALLGRAPH"
	.align	4
	.sectionentsize	8
	.align		4
        /*0000*/ 	.word	0x00000000
	.align		4
        /*0004*/ 	.word	0xffffffff
	.align		4
        /*0008*/ 	.word	0x00000000
	.align		4
        /*000c*/ 	.word	0xfffffffe
	.align		4
        /*0010*/ 	.word	0x00000000
	.align		4
        /*0014*/ 	.word	0xfffffffd
	.align		4
        /*0018*/ 	.word	0x00000000
	.align		4
        /*001c*/ 	.word	0xfffffffc


//--------------------- .text.triton_poi_fused_add_10 --------------------------
	.section	.text.triton_poi_fused_add_10,"ax",@progbits
	.align	128
        .global         triton_poi_fused_add_10
        .type           triton_poi_fused_add_10,@function
        .size           triton_poi_fused_add_10,(.L_x_1 - triton_poi_fused_add_10)
        .other          triton_poi_fused_add_10,@"STO_CUDA_ENTRY STV_DEFAULT"
triton_poi_fused_add_10:
.text.triton_poi_fused_add_10:
[----:B------:R-:W0:Y:S02]  /*0000*/  LDC R1, c[0x0][0x28] ;  /* 0x00000a00ff017b82 */ /* 0x000e240000000800 */
[----:B------:R-:W1:Y:S01]  /*0010*/  S2R R0, SR_TID.X ;  /* 0x0000000000007919 */ /* 0x000e620000002100 */
[----:B------:R-:W2:Y:S01]  /*0020*/  LDC.64 R6, c[0x0][0x220] ;  /* 0x00008800ff067b82 */ /* 0x000ea20000000a00 */
[----:B------:R-:W-:Y:S01]  /*0030*/  CS2R R12, SRZ ;  /* 0x00000000000c7805 */ /* 0x000fe2000001ff00 */
[----:B------:R-:W-:Y:S01]  /*0040*/  ULDC.64 UR4, c[0x0][0x208] ;  /* 0x0000820000047ab9 */ /* 0x000fe20000000a00 */
[----:B------:R-:W3:Y:S05]  /*0050*/  S2R R9, SR_CTAID.X ;  /* 0x0000000000097919 */ /* 0x000eea0000002500 */
[----:B------:R-:W4:Y:S08]  /*0060*/  LDC.64 R4, c[0x0][0x218] ;  /* 0x00008600ff047b82 */ /* 0x000f300000000a00 */
[----:B------:R-:W5:Y:S01]  /*0070*/  LDC.64 R2, c[0x0][0x210] ;  /* 0x00008400ff027b82 */ /* 0x000f620000000a00 */
[----:B-1----:R-:W-:Y:S01]  /*0080*/  IMAD.SHL.U32 R0, R0, 0x2, RZ ;  /* 0x0000000200007824 */ /* 0x002fe200078e00ff */
[----:B---3--:R-:W-:-:S04]  /*0090*/  SHF.R.S32.HI R8, RZ, 0x19, R9 ;  /* 0x00000019ff087819 */ /* 0x008fc80000011409 */
[----:B------:R-:W-:-:S04]  /*00a0*/  LOP3.LUT R0, R0, 0x3e, RZ, 0xc0, !PT ;  /* 0x0000003e00007812 */ /* 0x000fc800078ec0ff */
[----:B------:R-:W-:Y:S02]  /*00b0*/  LEA R9, R9, R0, 0x6 ;  /* 0x0000000009097211 */ /* 0x000fe400078e30ff */
[----:B------:R-:W-:Y:S02]  /*00c0*/  SGXT R0, R8, 0x1 ;  /* 0x000000010800781a */ /* 0x000fe40000000200 */
[C---:B------:R-:W-:Y:S01]  /*00d0*/  ISETP.GE.AND P0, PT, R9.reuse, 0x40, PT ;  /* 0x000000400900780c */ /* 0x040fe20003f06270 */
[----:B----4-:R-:W-:Y:S01]  /*00e0*/  IMAD.WIDE R4, R9, 0x4, R4 ;  /* 0x0000000409047825 */ /* 0x010fe200078e0204 */
[----:B------:R-:W-:-:S03]  /*00f0*/  LEA.HI R0, R0, R9, RZ, 0x2 ;  /* 0x0000000900007211 */ /* 0x000fc600078f10ff */
[----:B-----5:R-:W-:Y:S01]  /*0100*/  IMAD.WIDE R2, R9, 0x4, R2 ;  /* 0x0000000409027825 */ /* 0x020fe200078e0202 */
[----:B------:R-:W-:-:S05]  /*0110*/  LOP3.LUT R0, R0, 0xfffffffc, RZ, 0xc0, !PT ;  /* 0xfffffffc00007812 */ /* 0x000fca00078ec0ff */
[----:B------:R-:W-:-:S04]  /*0120*/  IMAD.IADD R11, R9, 0x1, -R0 ;  /* 0x00000001090b7824 */ /* 0x000fc800078e0a00 */
[----:B--2---:R-:W-:Y:S01]  /*0130*/  IMAD.WIDE R6, R11, 0x4, R6 ;  /* 0x000000040b067825 */ /* 0x004fe200078e0206 */
[----:B------:R-:W-:Y:S02]  /*0140*/  CS2R R10, SRZ ;  /* 0x00000000000a7805 */ /* 0x000fe4000001ff00 */
[----:B------:R-:W-:Y:S02]  /*0150*/  CS2R R8, SRZ ;  /* 0x0000000000087805 */ /* 0x000fe4000001ff00 */
[----:B------:R-:W2:Y:S04]  /*0160*/  @!P0 LDG.E.EL.64 R12, desc[UR4][R6.64] ;  /* 0x00000004060c8981 */ /* 0x000ea8000c2e1b00 */
[----:B------:R-:W2:Y:S04]  /*0170*/  @!P0 LDG.E.64 R10, desc[UR4][R4.64] ;  /* 0x00000004040a8981 */ /* 0x000ea8000c1e1b00 */
[----:B------:R-:W3:Y:S01]  /*0180*/  @!P0 LDG.E.64 R8, desc[UR4][R2.64] ;  /* 0x0000000402088981 */ /* 0x000ee2000c1e1b00 */
[----:B--2---:R-:W-:Y:S01]  /*0190*/  FADD R15, R12, R10 ;  /* 0x0000000a0c0f7221 */ /* 0x004fe20000000000 */
[----:B------:R-:W-:-:S03]  /*01a0*/  FADD R0, R13, R11 ;  /* 0x0000000b0d007221 */ /* 0x000fc60000000000 */
[----:B---3--:R-:W-:Y:S01]  /*01b0*/  FADD R8, R15, R8 ;  /* 0x000000080f087221 */ /* 0x008fe20000000000 */
[----:B------:R-:W-:Y:S01]  /*01c0*/  FADD R9, R0, R9 ;  /* 0x0000000900097221 */ /* 0x000fe20000000000 */
[----:B------:R-:W-:Y:S06]  /*01d0*/  @P0 EXIT ;  /* 0x000000000000094d */ /* 0x000fec0003800000 */
[----:B------:R-:W-:Y:S01]  /*01e0*/  STG.E.64 desc[UR4][R2.64], R8 ;  /* 0x0000000802007986 */ /* 0x000fe2000c101b04 */
[----:B------:R-:W-:Y:S05]  /*01f0*/  EXIT ;  /* 0x000000000000794d */ /* 0x000fea0003800000 */
.L_x_0:
[----:B------:R-:W-:-:S00]  /*0200*/  BRA `(.L_x_0) ;  /* 0xfffffffc00fc7947 */ /* 0x000fc0000383ffff */
[----:B------:R-:W-:-:S00]  /*0210*/  NOP ;  /* 0x0000000000007918 */ /* 0x000fc00000000000 */
        /* <DEDUP_REMOVED lines=14> */
.L_x_1:


//--------------------- .nv.constant0.triton_poi_fused_add_10 --------------------------
	.section	.nv.constant0.triton_poi_fused_add_10,"a",@progbits
	.sectionflags	@""
	.align	4
.nv.constant0.triton_poi_fused_add_10:
	.zero		556
